	.headerflags	@"EF_CUDA_TEXMODE_UNIFIED EF_CUDA_64BIT_ADDRESS EF_CUDA_ACCELERATORS EF_CUDA_SM90 EF_CUDA_VIRTUAL_SM(EF_CUDA_SM90)"
	.elftype	@"ET_EXEC"


//--------------------- .nv.info                  --------------------------
	.section	.nv.info,"",@"SHT_CUDA_INFO"
	.align	4


	//----- nvinfo : EIATTR_REGCOUNT
	.align		4
        /*0000*/ 	.byte	0x04, 0x2f
        /*0002*/ 	.short	(.L_1 - .L_0)
	.align		4
.L_0:
        /*0004*/ 	.word	index@(triton_per_fused__softmax_convolution_2)
        /*0008*/ 	.word	0x00000018


	//----- nvinfo : EIATTR_MIN_STACK_SIZE
	.align		4
.L_1:
        /*000c*/ 	.byte	0x04, 0x12
        /*000e*/ 	.short	(.L_3 - .L_2)
	.align		4
.L_2:
        /*0010*/ 	.word	index@(triton_per_fused__softmax_convolution_2)
        /*0014*/ 	.word	0x00000000


	//----- nvinfo : EIATTR_FRAME_SIZE
	.align		4
.L_3:
        /*0018*/ 	.byte	0x04, 0x11
        /*001a*/ 	.short	(.L_5 - .L_4)
	.align		4
.L_4:
        /*001c*/ 	.word	index@(triton_per_fused__softmax_convolution_2)
        /*0020*/ 	.word	0x00000000


	//----- nvinfo : EIATTR_MIN_STACK_SIZE
	.align		4
.L_5:
        /*0024*/ 	.byte	0x04, 0x12
        /*0026*/ 	.short	(.L_7 - .L_6)
	.align		4
.L_6:
        /*0028*/ 	.word	index@(triton_per_fused__softmax_convolution_2)
        /*002c*/ 	.word	0x00000000
.L_7:


//--------------------- .nv.info.triton_per_fused__softmax_convolution_2 --------------------------
	.section	.nv.info.triton_per_fused__softmax_convolution_2,"",@"SHT_CUDA_INFO"
	.sectionflags	@""
	.align	4


	//----- nvinfo : EIATTR_CUDA_API_VERSION
	.align		4
        /*0000*/ 	.byte	0x04, 0x37
        /*0002*/ 	.short	(.L_9 - .L_8)
.L_8:
        /*0004*/ 	.word	0x0000007c


	//----- nvinfo : EIATTR_KPARAM_INFO
	.align		4
.L_9:
        /*0008*/ 	.byte	0x04, 0x17
        /*000a*/ 	.short	(.L_11 - .L_10)
.L_10:
        /*000c*/ 	.word	0x00000000
        /*0010*/ 	.short	0x0005
        /*0012*/ 	.short	0x0024
        /*0014*/ 	.byte	0x00, 0xf0, 0x11, 0x00


	//----- nvinfo : EIATTR_KPARAM_INFO
	.align		4
.L_11:
        /*0018*/ 	.byte	0x04, 0x17
        /*001a*/ 	.short	(.L_13 - .L_12)
.L_12:
        /*001c*/ 	.word	0x00000000
        /*0020*/ 	.short	0x0004
        /*0022*/ 	.short	0x0020
        /*0024*/ 	.byte	0x00, 0xf0, 0x11, 0x00


	//----- nvinfo : EIATTR_KPARAM_INFO
	.align		4
.L_13:
        /*0028*/ 	.byte	0x04, 0x17
        /*002a*/ 	.short	(.L_15 - .L_14)
.L_14:
        /*002c*/ 	.word	0x00000000
        /*0030*/ 	.short	0x0003
        /*0032*/ 	.short	0x0018
        /*0034*/ 	.byte	0x00, 0xf4, 0x21, 0x00


	//----- nvinfo : EIATTR_KPARAM_INFO
	.align		4
.L_15:
        /*0038*/ 	.byte	0x04, 0x17
        /*003a*/ 	.short	(.L_17 - .L_16)
.L_16:
        /*003c*/ 	.word	0x00000000
        /*0040*/ 	.short	0x0002
        /*0042*/ 	.short	0x0010
        /*0044*/ 	.byte	0x00, 0xf4, 0x21, 0x00


	//----- nvinfo : EIATTR_KPARAM_INFO
	.align		4
.L_17:
        /*0048*/ 	.byte	0x04, 0x17
        /*004a*/ 	.short	(.L_19 - .L_18)
.L_18:
        /*004c*/ 	.word	0x00000000
        /*0050*/ 	.short	0x0001
        /*0052*/ 	.short	0x0008
        /*0054*/ 	.byte	0x00, 0xf4, 0x21, 0x00


	//----- nvinfo : EIATTR_KPARAM_INFO
	.align		4
.L_19:
        /*0058*/ 	.byte	0x04, 0x17
        /*005a*/ 	.short	(.L_21 - .L_20)
.L_20:
        /*005c*/ 	.word	0x00000000
        /*0060*/ 	.short	0x0000
        /*0062*/ 	.short	0x0000
        /*0064*/ 	.byte	0x00, 0xf4, 0x21, 0x00


	//----- nvinfo : EIATTR_SPARSE_MMA_MASK
	.align		4
.L_21:
        /*0068*/ 	.byte	0x03, 0x50
        /*006a*/ 	.short	0x0000


	//----- nvinfo : EIATTR_MAXREG_COUNT
	.align		4
        /*006c*/ 	.byte	0x03, 0x1b
        /*006e*/ 	.short	0x00ff


	//----- nvinfo : EIATTR_COOP_GROUP_MASK_REGIDS
	.align		4
        /*0070*/ 	.byte	0x04, 0x29
        /*0072*/ 	.short	(.L_23 - .L_22)


	//   ....[0]....
.L_22:
        /*0074*/ 	.word	0xffffffff


	//   ....[1]....
        /*0078*/ 	.word	0xffffffff


	//   ....[2]....
        /*007c*/ 	.word	0xffffffff


	//   ....[3]....
        /*0080*/ 	.word	0xffffffff


	//----- nvinfo : EIATTR_COOP_GROUP_INSTR_OFFSETS
	.align		4
.L_23:
        /*0084*/ 	.byte	0x04, 0x28
        /*0086*/ 	.short	(.L_25 - .L_24)


	//   ....[0]....
.L_24:
        /*0088*/ 	.word	0x00000370


	//   ....[1]....
        /*008c*/ 	.word	0x000003b0


	//   ....[2]....
        /*0090*/ 	.word	0x000005b0


	//   ....[3]....
        /*0094*/ 	.word	0x000005d0


	//----- nvinfo : EIATTR_EXIT_INSTR_OFFSETS
	.align		4
.L_25:
        /*0098*/ 	.byte	0x04, 0x1c
        /*009a*/ 	.short	(.L_27 - .L_26)


	//   ....[0]....
.L_26:
        /*009c*/ 	.word	0x00000760


	//   ....[1]....
        /*00a0*/ 	.word	0x00000780


	//----- nvinfo : EIATTR_REQNTID
	.align		4
.L_27:
        /*00a4*/ 	.byte	0x04, 0x10
        /*00a6*/ 	.short	(.L_29 - .L_28)
.L_28:
        /*00a8*/ 	.word	0x00000080
        /*00ac*/ 	.word	0x00000001
        /*00b0*/ 	.word	0x00000001


	//----- nvinfo : EIATTR_CBANK_PARAM_SIZE
	.align		4
.L_29:
        /*00b4*/ 	.byte	0x03, 0x19
        /*00b6*/ 	.short	0x0028


	//----- nvinfo : EIATTR_PARAM_CBANK
	.align		4
        /*00b8*/ 	.byte	0x04, 0x0a
        /*00ba*/ 	.short	(.L_31 - .L_30)
	.align		4
.L_30:
        /*00bc*/ 	.word	index@(.nv.constant0.triton_per_fused__softmax_convolution_2)
        /*00c0*/ 	.short	0x0210
        /*00c2*/ 	.short	0x0028


	//----- nvinfo : EIATTR_SW_WAR
	.align		4
.L_31:
        /*00c4*/ 	.byte	0x04, 0x36
        /*00c6*/ 	.short	(.L_33 - .L_32)
.L_32:
        /*00c8*/ 	.word	0x00000008
.L_33:


//--------------------- .nv.callgraph             --------------------------
	.section	.nv.callgraph,"",@"SHT_CUDA_CALLGRAPH"
	.align	4
	.sectionentsize	8
	.align		4
        /*0000*/ 	.word	0x00000000
	.align		4
        /*0004*/ 	.word	0xffffffff
	.align		4
        /*0008*/ 	.word	0x00000000
	.align		4
        /*000c*/ 	.word	0xfffffffe
	.align		4
        /*0010*/ 	.word	0x00000000
	.align		4
        /*0014*/ 	.word	0xfffffffd
	.align		4
        /*0018*/ 	.word	0x00000000
	.align		4
        /*001c*/ 	.word	0xfffffffc


//--------------------- .text.triton_per_fused__softmax_convolution_2 --------------------------
	.section	.text.triton_per_fused__softmax_convolution_2,"ax",@progbits
	.sectionflags	@"SHF_BARRIERS=1"
	.align	128
        .global         triton_per_fused__softmax_convolution_2
        .type           triton_per_fused__softmax_convolution_2,@function
        .size           triton_per_fused__softmax_convolution_2,(.L_x_1 - triton_per_fused__softmax_convolution_2)
        .other          triton_per_fused__softmax_convolution_2,@"STO_CUDA_ENTRY STV_DEFAULT"
triton_per_fused__softmax_convolution_2:
.text.triton_per_fused__softmax_convolution_2:
[----:B------:R-:W0:Y:S02]  /*0000*/  LDC R1, c[0x0][0x28] ;  /* 0x00000a00ff017b82 */ /* 0x000e240000000800 */
[----:B------:R-:W1:Y:S01]  /*0010*/  S2R R0, SR_TID.X ;  /* 0x0000000000007919 */ /* 0x000e620000002100 */
[----:B------:R-:W2:Y:S01]  /*0020*/  LDC.64 R4, c[0x0][0x220] ;  /* 0x00008800ff047b82 */ /* 0x000ea20000000a00 */
[----:B------:R-:W-:Y:S01]  /*0030*/  IMAD.MOV.U32 R21, RZ, RZ, RZ ;  /* 0x000000ffff157224 */ /* 0x000fe200078e00ff */
[----:B------:R-:W-:Y:S01]  /*0040*/  ULDC.64 UR4, c[0x0][0x208] ;  /* 0x0000820000047ab9 */ /* 0x000fe20000000a00 */
[----:B------:R-:W3:Y:S05]  /*0050*/  S2R R6, SR_CTAID.X ;  /* 0x0000000000067919 */ /* 0x000eea0000002500 */
[----:B------:R-:W4:Y:S08]  /*0060*/  LDC.64 R2, c[0x0][0x210] ;  /* 0x00008400ff027b82 */ /* 0x000f300000000a00 */
[----:B------:R-:W5:Y:S01]  /*0070*/  LDC.64 R10, c[0x0][0x218] ;  /* 0x00008600ff0a7b82 */ /* 0x000f620000000a00 */
[----:B-1----:R-:W-:-:S02]  /*0080*/  SHF.R.U32.HI R8, RZ, 0x2, R0 ;  /* 0x00000002ff087819 */ /* 0x002fc40000011600 */
[----:B------:R-:W-:Y:S02]  /*0090*/  SHF.L.U32 R9, R0, 0x2, RZ ;  /* 0x0000000200097819 */ /* 0x000fe400000006ff */
[----:B---3--:R-:W-:Y:S02]  /*00a0*/  SHF.L.U32 R15, R6, 0x5, RZ ;  /* 0x00000005060f7819 */ /* 0x008fe400000006ff */
[----:B------:R-:W-:Y:S02]  /*00b0*/  SHF.R.S32.HI R7, RZ, 0x1a, R6 ;  /* 0x0000001aff077819 */ /* 0x000fe40000011406 */
[----:B------:R-:W-:Y:S01]  /*00c0*/  SGXT.U32 R8, R8, 0x5 ;  /* 0x000000050808781a */ /* 0x000fe20000000000 */
[----:B-----5:R-:W3:Y:S01]  /*00d0*/  LDG.E R10, desc[UR4][R10.64] ;  /* 0x000000040a0a7981 */ /* 0x020ee2000c1e1900 */
[----:B------:R-:W-:Y:S02]  /*00e0*/  SGXT R7, R7, 0x1 ;  /* 0x000000010707781a */ /* 0x000fe40000000200 */
[----:B------:R-:W-:-:S02]  /*00f0*/  LOP3.LUT R8, R15, R8, RZ, 0xfc, !PT ;  /* 0x000000080f087212 */ /* 0x000fc400078efcff */
[----:B------:R-:W-:Y:S02]  /*0100*/  LOP3.LUT R9, R9, 0xc, RZ, 0xc0, !PT ;  /* 0x0000000c09097812 */ /* 0x000fe400078ec0ff */
[----:B------:R-:W-:Y:S01]  /*0110*/  LEA.HI R6, R7, R8, RZ, 0x4 ;  /* 0x0000000807067211 */ /* 0x000fe200078f20ff */
[C---:B----4-:R-:W-:Y:S01]  /*0120*/  IMAD.WIDE R16, R8.reuse, 0x4, R2 ;  /* 0x0000000408107825 */ /* 0x050fe200078e0202 */
[----:B------:R-:W-:Y:S02]  /*0130*/  ISETP.GE.AND P1, PT, R8, 0x40, PT ;  /* 0x000000400800780c */ /* 0x000fe40003f26270 */
[----:B------:R-:W-:Y:S02]  /*0140*/  LOP3.LUT R19, R9, 0xfffffff0, R6, 0xf8, !PT ;  /* 0xfffffff009137812 */ /* 0x000fe400078ef806 */
[----:B------:R-:W-:-:S03]  /*0150*/  CS2R R6, SRZ ;  /* 0x0000000000067805 */ /* 0x000fc6000001ff00 */
[----:B--2---:R-:W-:Y:S01]  /*0160*/  IMAD.WIDE R18, R19, 0x4, R4 ;  /* 0x0000000413127825 */ /* 0x004fe200078e0204 */
[----:B------:R-:W-:-:S05]  /*0170*/  CS2R R4, SRZ ;  /* 0x0000000000047805 */ /* 0x000fca000001ff00 */
[----:B------:R-:W3:Y:S04]  /*0180*/  @!P1 LDG.E.EL R21, desc[UR4][R16.64] ;  /* 0x0000000410159981 */ /* 0x000ee8000c2e1900 */
[----:B------:R-:W2:Y:S01]  /*0190*/  @!P1 LDG.E.EL.128 R4, desc[UR4][R18.64] ;  /* 0x0000000412049981 */ /* 0x000ea2000c2e1d00 */
[----:B------:R-:W-:Y:S01]  /*01a0*/  LOP3.LUT R15, R15, 0x1f, R0, 0xf8, !PT ;  /* 0x0000001f0f0f7812 */ /* 0x000fe200078ef800 */
[----:B------:R-:W-:-:S03]  /*01b0*/  HFMA2.MMA R13, -RZ, RZ, 0, 0 ;  /* 0x00000000ff0d7435 */ /* 0x000fc600000001ff */
[C---:B------:R-:W-:Y:S01]  /*01c0*/  ISETP.GE.AND P0, PT, R15.reuse, 0x40, PT ;  /* 0x000000400f00780c */ /* 0x040fe20003f06270 */
[----:B------:R-:W-:-:S12]  /*01d0*/  IMAD.WIDE R2, R15, 0x4, R2 ;  /* 0x000000040f027825 */ /* 0x000fd800078e0202 */
[----:B------:R-:W4:Y:S01]  /*01e0*/  @!P0 LDG.E.EL R13, desc[UR4][R2.64] ;  /* 0x00000004020d8981 */ /* 0x000f22000c2e1900 */
[----:B------:R-:W-:Y:S01]  /*01f0*/  IMAD R9, R8, 0x10, R9 ;  /* 0x0000001008097824 */ /* 0x000fe200078e0209 */
[----:B------:R-:W-:Y:S01]  /*0200*/  BAR.SYNC.DEFER_BLOCKING 0x0 ;  /* 0x0000000000007b1d */ /* 0x000fe20000010000 */
[----:B---3--:R-:W-:Y:S01]  /*0210*/  FADD R12, R10, R21 ;  /* 0x000000150a0c7221 */ /* 0x008fe20000000000 */
[----:B--2---:R-:W-:Y:S02]  /*0220*/  SEL R21, R4, RZ, !P1 ;  /* 0x000000ff04157207 */ /* 0x004fe40004800000 */
[----:B------:R-:W-:-:S03]  /*0230*/  SEL R5, R5, RZ, !P1 ;  /* 0x000000ff05057207 */ /* 0x000fc60004800000 */
[-C--:B------:R-:W-:Y:S02]  /*0240*/  FMUL R4, R21, R12.reuse ;  /* 0x0000000c15047220 */ /* 0x080fe40000400000 */
[----:B------:R-:W-:-:S03]  /*0250*/  FMUL R11, R5, R12 ;  /* 0x0000000c050b7220 */ /* 0x000fc60000400000 */
[----:B------:R-:W-:Y:S02]  /*0260*/  FSEL R14, R4, -INF , !P1 ;  /* 0xff800000040e7808 */ /* 0x000fe40004800000 */
[----:B------:R-:W-:-:S04]  /*0270*/  FSEL R17, R11, -INF , !P1 ;  /* 0xff8000000b117808 */ /* 0x000fc80004800000 */
[----:B------:R-:W-:Y:S02]  /*0280*/  FSETP.GT.AND P0, PT, R14, R17, PT ;  /* 0x000000110e00720b */ /* 0x000fe40003f04000 */
[----:B------:R-:W-:Y:S02]  /*0290*/  SEL R11, R6, RZ, !P1 ;  /* 0x000000ff060b7207 */ /* 0x000fe40004800000 */
[----:B------:R-:W-:-:S03]  /*02a0*/  FSETP.NAN.AND P2, PT, R14, R14, PT ;  /* 0x0000000e0e00720b */ /* 0x000fc60003f48000 */
[----:B------:R-:W-:-:S05]  /*02b0*/  FMUL R4, R11, R12 ;  /* 0x0000000c0b047220 */ /* 0x000fca0000400000 */
[----:B------:R-:W-:Y:S02]  /*02c0*/  FSEL R19, R4, -INF , !P1 ;  /* 0xff80000004137808 */ /* 0x000fe40004800000 */
[----:B------:R-:W-:-:S04]  /*02d0*/  @!P0 FSEL R14, R14, R17, P2 ;  /* 0x000000110e0e8208 */ /* 0x000fc80001000000 */
[C---:B------:R-:W-:Y:S02]  /*02e0*/  FSETP.GT.AND P0, PT, R14.reuse, R19, PT ;  /* 0x000000130e00720b */ /* 0x040fe40003f04000 */
[----:B------:R-:W-:Y:S02]  /*02f0*/  SEL R7, R7, RZ, !P1 ;  /* 0x000000ff07077207 */ /* 0x000fe40004800000 */
[----:B------:R-:W-:-:S03]  /*0300*/  FSETP.NAN.AND P2, PT, R14, R14, PT ;  /* 0x0000000e0e00720b */ /* 0x000fc60003f48000 */
[----:B------:R-:W-:-:S05]  /*0310*/  FMUL R4, R7, R12 ;  /* 0x0000000c07047220 */ /* 0x000fca0000400000 */
[----:B------:R-:W-:Y:S02]  /*0320*/  FSEL R17, R4, -INF , !P1 ;  /* 0xff80000004117808 */ /* 0x000fe40004800000 */
[----:B------:R-:W-:-:S04]  /*0330*/  @!P0 FSEL R14, R14, R19, P2 ;  /* 0x000000130e0e8208 */ /* 0x000fc80001000000 */
[C---:B------:R-:W-:Y:S02]  /*0340*/  FSETP.GT.AND P0, PT, R14.reuse, R17, PT ;  /* 0x000000110e00720b */ /* 0x040fe40003f04000 */
[----:B------:R-:W-:-:S11]  /*0350*/  FSETP.NAN.AND P2, PT, R14, R14, PT ;  /* 0x0000000e0e00720b */ /* 0x000fd60003f48000 */
[----:B------:R-:W-:-:S05]  /*0360*/  @!P0 FSEL R14, R14, R17, P2 ;  /* 0x000000110e0e8208 */ /* 0x000fca0001000000 */
[----:B------:R-:W1:Y:S01]  /*0370*/  SHFL.BFLY PT, R17, R14, 0x2, 0x1f ;  /* 0x0c401f000e117f89 */ /* 0x000e6200000e0000 */
[C---:B------:R-:W-:Y:S02]  /*0380*/  FSETP.NAN.AND P2, PT, R14.reuse, R14, PT ;  /* 0x0000000e0e00720b */ /* 0x040fe40003f48000 */
[----:B-1----:R-:W-:-:S13]  /*0390*/  FSETP.GT.AND P0, PT, R14, R17, PT ;  /* 0x000000110e00720b */ /* 0x002fda0003f04000 */
[----:B------:R-:W-:-:S05]  /*03a0*/  @!P0 FSEL R14, R14, R17, P2 ;  /* 0x000000110e0e8208 */ /* 0x000fca0001000000 */
[----:B------:R-:W1:Y:S01]  /*03b0*/  SHFL.BFLY PT, R17, R14, 0x1, 0x1f ;  /* 0x0c201f000e117f89 */ /* 0x000e6200000e0000 */
[C---:B------:R-:W-:Y:S02]  /*03c0*/  FSETP.NAN.AND P2, PT, R14.reuse, R14, PT ;  /* 0x0000000e0e00720b */ /* 0x040fe40003f48000 */
[----:B-1----:R-:W-:-:S13]  /*03d0*/  FSETP.GT.AND P0, PT, R14, R17, PT ;  /* 0x000000110e00720b */ /* 0x002fda0003f04000 */
[----:B------:R-:W-:-:S05]  /*03e0*/  @!P0 FSEL R14, R14, R17, P2 ;  /* 0x000000110e0e8208 */ /* 0x000fca0001000000 */
[-CC-:B------:R-:W-:Y:S01]  /*03f0*/  FFMA R21, R21, R12.reuse, -R14.reuse ;  /* 0x0000000c15157223 */ /* 0x180fe2000000080e */
[-CC-:B------:R-:W-:Y:S01]  /*0400*/  FFMA R5, R5, R12.reuse, -R14.reuse ;  /* 0x0000000c05057223 */ /* 0x180fe2000000080e */
[-CC-:B------:R-:W-:Y:S02]  /*0410*/  FFMA R11, R11, R12.reuse, -R14.reuse ;  /* 0x0000000c0b0b7223 */ /* 0x180fe4000000080e */
[----:B------:R-:W-:Y:S01]  /*0420*/  FMUL R21, R21, 1.4426950216293334961 ;  /* 0x3fb8aa3b15157820 */ /* 0x000fe20000400000 */
[----:B------:R-:W-:Y:S01]  /*0430*/  FMUL R5, R5, 1.4426950216293334961 ;  /* 0x3fb8aa3b05057820 */ /* 0x000fe20000400000 */
[----:B------:R-:W-:Y:S01]  /*0440*/  FFMA R7, R7, R12, -R14 ;  /* 0x0000000c07077223 */ /* 0x000fe2000000080e */
[----:B------:R-:W-:Y:S02]  /*0450*/  FMUL R4, R11, 1.4426950216293334961 ;  /* 0x3fb8aa3b0b047820 */ /* 0x000fe40000400000 */
[----:B------:R-:W-:Y:S02]  /*0460*/  FSETP.GEU.AND P0, PT, R21, -126, PT ;  /* 0xc2fc00001500780b */ /* 0x000fe40003f0e000 */
[----:B------:R-:W-:Y:S01]  /*0470*/  FSETP.GEU.AND P2, PT, R5, -126, PT ;  /* 0xc2fc00000500780b */ /* 0x000fe20003f4e000 */
[----:B------:R-:W-:Y:S01]  /*0480*/  FMUL R12, R7, 1.4426950216293334961 ;  /* 0x3fb8aa3b070c7820 */ /* 0x000fe20000400000 */
[----:B------:R-:W-:-:S04]  /*0490*/  FSETP.GEU.AND P3, PT, R4, -126, PT ;  /* 0xc2fc00000400780b */ /* 0x000fc80003f6e000 */
[----:B------:R-:W-:-:S05]  /*04a0*/  FSETP.GEU.AND P4, PT, R12, -126, PT ;  /* 0xc2fc00000c00780b */ /* 0x000fca0003f8e000 */
[----:B------:R-:W-:Y:S02]  /*04b0*/  @!P0 FMUL R21, R21, 0.5 ;  /* 0x3f00000015158820 */ /* 0x000fe40000400000 */
[----:B------:R-:W-:Y:S02]  /*04c0*/  @!P2 FMUL R5, R5, 0.5 ;  /* 0x3f0000000505a820 */ /* 0x000fe40000400000 */
[----:B------:R-:W1:Y:S01]  /*04d0*/  MUFU.EX2 R6, R21 ;  /* 0x0000001500067308 */ /* 0x000e620000000800 */
[----:B------:R-:W-:-:S03]  /*04e0*/  @!P3 FMUL R4, R4, 0.5 ;  /* 0x3f0000000404b820 */ /* 0x000fc60000400000 */
[----:B------:R-:W-:-:S04]  /*04f0*/  @!P4 FMUL R12, R12, 0.5 ;  /* 0x3f0000000c0cc820 */ /* 0x000fc80000400000 */
[----:B------:R-:W2:Y:S08]  /*0500*/  MUFU.EX2 R17, R5 ;  /* 0x0000000500117308 */ /* 0x000eb00000000800 */
[----:B------:R-:W3:Y:S01]  /*0510*/  MUFU.EX2 R11, R4 ;  /* 0x00000004000b7308 */ /* 0x000ee20000000800 */
[----:B-1----:R-:W-:-:S07]  /*0520*/  @!P0 FMUL R6, R6, R6 ;  /* 0x0000000606068220 */ /* 0x002fce0000400000 */
[----:B------:R-:W1:Y:S01]  /*0530*/  MUFU.EX2 R7, R12 ;  /* 0x0000000c00077308 */ /* 0x000e620000000800 */
[----:B--2---:R-:W-:-:S04]  /*0540*/  @!P2 FMUL R17, R17, R17 ;  /* 0x000000111111a220 */ /* 0x004fc80000400000 */
[----:B------:R-:W-:Y:S01]  /*0550*/  FADD R14, R6, R17 ;  /* 0x00000011060e7221 */ /* 0x000fe20000000000 */
[----:B---3--:R-:W-:-:S04]  /*0560*/  @!P3 FMUL R11, R11, R11 ;  /* 0x0000000b0b0bb220 */ /* 0x008fc80000400000 */
[----:B------:R-:W-:Y:S01]  /*0570*/  FADD R14, R11, R14 ;  /* 0x0000000e0b0e7221 */ /* 0x000fe20000000000 */
[----:B-1----:R-:W-:-:S04]  /*0580*/  @!P4 FMUL R7, R7, R7 ;  /* 0x000000070707c220 */ /* 0x002fc80000400000 */
[----:B------:R-:W-:-:S05]  /*0590*/  FADD R14, R7, R14 ;  /* 0x0000000e070e7221 */ /* 0x000fca0000000000 */
[----:B------:R-:W-:-:S05]  /*05a0*/  FSEL R14, R14, RZ, !P1 ;  /* 0x000000ff0e0e7208 */ /* 0x000fca0004800000 */
[----:B------:R-:W1:Y:S02]  /*05b0*/  SHFL.BFLY PT, R5, R14, 0x2, 0x1f ;  /* 0x0c401f000e057f89 */ /* 0x000e6400000e0000 */
[----:B-1----:R-:W-:-:S05]  /*05c0*/  FADD R16, R14, R5 ;  /* 0x000000050e107221 */ /* 0x002fca0000000000 */
[----:B------:R-:W1:Y:S01]  /*05d0*/  SHFL.BFLY PT, R5, R16, 0x1, 0x1f ;  /* 0x0c201f0010057f89 */ /* 0x000e6200000e0000 */
[----:B------:R-:W-:Y:S01]  /*05e0*/  LOP3.LUT P0, RZ, R0, 0x60, RZ, 0xc0, !PT ;  /* 0x0000006000ff7812 */ /* 0x000fe2000780c0ff */
[----:B-1----:R-:W-:Y:S02]  /*05f0*/  FADD R12, R16, R5 ;  /* 0x00000005100c7221 */ /* 0x002fe40000000000 */
[----:B------:R-:W1:Y:S03]  /*0600*/  LDC.64 R4, c[0x0][0x228] ;  /* 0x00008a00ff047b82 */ /* 0x000e660000000a00 */
[C---:B------:R-:W-:Y:S02]  /*0610*/  FSETP.GT.AND P2, PT, |R12|.reuse, 8.50705917302346158658e+37, PT ;  /* 0x7e8000000c00780b */ /* 0x040fe40003f44200 */
[----:B------:R-:W-:Y:S02]  /*0620*/  FSETP.GEU.AND P3, PT, |R12|, 1.175494350822287508e-38, PT ;  /* 0x008000000c00780b */ /* 0x000fe40003f6e200 */
[----:B------:R-:W-:-:S09]  /*0630*/  ISETP.LT.AND P0, PT, R15, 0x40, !P0 ;  /* 0x000000400f00780c */ /* 0x000fd20004701270 */
[----:B------:R-:W-:-:S04]  /*0640*/  @P2 FMUL R12, R12, 0.25 ;  /* 0x3e8000000c0c2820 */ /* 0x000fc80000400000 */
[----:B------:R-:W-:-:S06]  /*0650*/  @!P3 FMUL R12, R12, 16777216 ;  /* 0x4b8000000c0cb820 */ /* 0x000fcc0000400000 */
[----:B------:R-:W2:Y:S01]  /*0660*/  MUFU.RCP R12, R12 ;  /* 0x0000000c000c7308 */ /* 0x000ea20000001000 */
[----:B----4-:R-:W-:Y:S01]  /*0670*/  FADD R13, R10, R13 ;  /* 0x0000000d0a0d7221 */ /* 0x010fe20000000000 */
[----:B------:R-:W-:Y:S01]  /*0680*/  @P2 FMUL R6, R6, 0.25 ;  /* 0x3e80000006062820 */ /* 0x000fe20000400000 */
[----:B------:R-:W-:Y:S01]  /*0690*/  @P2 FMUL R17, R17, 0.25 ;  /* 0x3e80000011112820 */ /* 0x000fe20000400000 */
[----:B------:R-:W-:Y:S01]  /*06a0*/  @P2 FMUL R11, R11, 0.25 ;  /* 0x3e8000000b0b2820 */ /* 0x000fe20000400000 */
[----:B------:R-:W-:Y:S01]  /*06b0*/  @P2 FMUL R7, R7, 0.25 ;  /* 0x3e80000007072820 */ /* 0x000fe20000400000 */
[----:B------:R-:W-:Y:S01]  /*06c0*/  @!P3 FMUL R6, R6, 16777216 ;  /* 0x4b8000000606b820 */ /* 0x000fe20000400000 */
[----:B------:R-:W-:Y:S01]  /*06d0*/  @!P3 FMUL R17, R17, 16777216 ;  /* 0x4b8000001111b820 */ /* 0x000fe20000400000 */
[----:B------:R-:W-:Y:S01]  /*06e0*/  @!P3 FMUL R11, R11, 16777216 ;  /* 0x4b8000000b0bb820 */ /* 0x000fe20000400000 */
[----:B------:R-:W-:Y:S01]  /*06f0*/  @!P3 FMUL R7, R7, 16777216 ;  /* 0x4b8000000707b820 */ /* 0x000fe20000400000 */
[----:B------:R3:W-:Y:S01]  /*0700*/  @P0 STG.E desc[UR4][R2.64], R13 ;  /* 0x0000000d02000986 */ /* 0x0007e2000c101904 */
[----:B-1----:R-:W-:-:S04]  /*0710*/  IMAD.WIDE R4, R9, 0x4, R4 ;  /* 0x0000000409047825 */ /* 0x002fc800078e0204 */
[C---:B--2---:R-:W-:Y:S01]  /*0720*/  FMUL R16, R12.reuse, R6 ;  /* 0x000000060c107220 */ /* 0x044fe20000400000 */
[C---:B------:R-:W-:Y:S01]  /*0730*/  FMUL R17, R12.reuse, R17 ;  /* 0x000000110c117220 */ /* 0x040fe20000400000 */
[C---:B------:R-:W-:Y:S01]  /*0740*/  FMUL R18, R12.reuse, R11 ;  /* 0x0000000b0c127220 */ /* 0x040fe20000400000 */
[----:B------:R-:W-:Y:S01]  /*0750*/  FMUL R19, R12, R7 ;  /* 0x000000070c137220 */ /* 0x000fe20000400000 */
[----:B------:R-:W-:Y:S06]  /*0760*/  @P1 EXIT ;  /* 0x000000000000194d */ /* 0x000fec0003800000 */
[----:B------:R-:W-:Y:S01]  /*0770*/  STG.E.128 desc[UR4][R4.64], R16 ;  /* 0x0000001004007986 */ /* 0x000fe2000c101d04 */
[----:B------:R-:W-:Y:S05]  /*0780*/  EXIT ;  /* 0x000000000000794d */ /* 0x000fea0003800000 */
.L_x_0:
[----:B------:R-:W-:-:S00]  /*0790*/  BRA `(.L_x_0) ;  /* 0xfffffffc00fc7947 */ /* 0x000fc0000383ffff */
[----:B------:R-:W-:-:S00]  /*07a0*/  NOP ;  /* 0x0000000000007918 */ /* 0x000fc00000000000 */
        /* <DEDUP_REMOVED lines=13> */
.L_x_1:


//--------------------- .nv.constant0.triton_per_fused__softmax_convolution_2 --------------------------
	.section	.nv.constant0.triton_per_fused__softmax_convolution_2,"a",@progbits
	.sectionflags	@""
	.align	4
.nv.constant0.triton_per_fused__softmax_convolution_2:
	.zero		568
